	.headerflags	@"EF_CUDA_TEXMODE_UNIFIED EF_CUDA_64BIT_ADDRESS EF_CUDA_ACCELERATORS EF_CUDA_SM90 EF_CUDA_VIRTUAL_SM(EF_CUDA_SM90)"
	.elftype	@"ET_EXEC"


//--------------------- .nv.info                  --------------------------
	.section	.nv.info,"",@"SHT_CUDA_INFO"
	.align	4


	//----- nvinfo : EIATTR_REGCOUNT
	.align		4
        /*0000*/ 	.byte	0x04, 0x2f
        /*0002*/ 	.short	(.L_3 - .L_2)
	.align		4
.L_2:
        /*0004*/ 	.word	index@(triton_poi_fused__native_batch_norm_legit_no_training_relu_5)
        /*0008*/ 	.word	0x00000012


	//----- nvinfo : EIATTR_MIN_STACK_SIZE
	.align		4
.L_3:
        /*000c*/ 	.byte	0x04, 0x12
        /*000e*/ 	.short	(.L_5 - .L_4)
	.align		4
.L_4:
        /*0010*/ 	.word	index@(triton_poi_fused__native_batch_norm_legit_no_training_relu_5)
        /*0014*/ 	.word	0x00000000


	//----- nvinfo : EIATTR_FRAME_SIZE
	.align		4
.L_5:
        /*0018*/ 	.byte	0x04, 0x11
        /*001a*/ 	.short	(.L_7 - .L_6)
	.align		4
.L_6:
        /*001c*/ 	.word	index@(triton_poi_fused__native_batch_norm_legit_no_training_relu_5)
        /*0020*/ 	.word	0x00000000


	//----- nvinfo : EIATTR_MIN_STACK_SIZE
	.align		4
.L_7:
        /*0024*/ 	.byte	0x04, 0x12
        /*0026*/ 	.short	(.L_9 - .L_8)
	.align		4
.L_8:
        /*0028*/ 	.word	index@(triton_poi_fused__native_batch_norm_legit_no_training_relu_5)
        /*002c*/ 	.word	0x00000000
.L_9:


//--------------------- .nv.info.triton_poi_fused__native_batch_norm_legit_no_training_relu_5 --------------------------
	.section	.nv.info.triton_poi_fused__native_batch_norm_legit_no_training_relu_5,"",@"SHT_CUDA_INFO"
	.sectionflags	@""
	.align	4


	//----- nvinfo : EIATTR_CUDA_API_VERSION
	.align		4
        /*0000*/ 	.byte	0x04, 0x37
        /*0002*/ 	.short	(.L_11 - .L_10)
.L_10:
        /*0004*/ 	.word	0x0000007c


	//----- nvinfo : EIATTR_KPARAM_INFO
	.align		4
.L_11:
        /*0008*/ 	.byte	0x04, 0x17
        /*000a*/ 	.short	(.L_13 - .L_12)
.L_12:
        /*000c*/ 	.word	0x00000000
        /*0010*/ 	.short	0x0006
        /*0012*/ 	.short	0x0030
        /*0014*/ 	.byte	0x00, 0xf0, 0x11, 0x00


	//----- nvinfo : EIATTR_KPARAM_INFO
	.align		4
.L_13:
        /*0018*/ 	.byte	0x04, 0x17
        /*001a*/ 	.short	(.L_15 - .L_14)
.L_14:
        /*001c*/ 	.word	0x00000000
        /*0020*/ 	.short	0x0005
        /*0022*/ 	.short	0x0028
        /*0024*/ 	.byte	0x00, 0xf4, 0x21, 0x00


	//----- nvinfo : EIATTR_KPARAM_INFO
	.align		4
.L_15:
        /*0028*/ 	.byte	0x04, 0x17
        /*002a*/ 	.short	(.L_17 - .L_16)
.L_16:
        /*002c*/ 	.word	0x00000000
        /*0030*/ 	.short	0x0004
        /*0032*/ 	.short	0x0020
        /*0034*/ 	.byte	0x00, 0xf4, 0x21, 0x00


	//----- nvinfo : EIATTR_KPARAM_INFO
	.align		4
.L_17:
        /*0038*/ 	.byte	0x04, 0x17
        /*003a*/ 	.short	(.L_19 - .L_18)
.L_18:
        /*003c*/ 	.word	0x00000000
        /*0040*/ 	.short	0x0003
        /*0042*/ 	.short	0x0018
        /*0044*/ 	.byte	0x00, 0xf4, 0x21, 0x00


	//----- nvinfo : EIATTR_KPARAM_INFO
	.align		4
.L_19:
        /*0048*/ 	.byte	0x04, 0x17
        /*004a*/ 	.short	(.L_21 - .L_20)
.L_20:
        /*004c*/ 	.word	0x00000000
        /*0050*/ 	.short	0x0002
        /*0052*/ 	.short	0x0010
        /*0054*/ 	.byte	0x00, 0xf4, 0x21, 0x00


	//----- nvinfo : EIATTR_KPARAM_INFO
	.align		4
.L_21:
        /*0058*/ 	.byte	0x04, 0x17
        /*005a*/ 	.short	(.L_23 - .L_22)
.L_22:
        /*005c*/ 	.word	0x00000000
        /*0060*/ 	.short	0x0001
        /*0062*/ 	.short	0x0008
        /*0064*/ 	.byte	0x00, 0xf4, 0x21, 0x00


	//----- nvinfo : EIATTR_KPARAM_INFO
	.align		4
.L_23:
        /*0068*/ 	.byte	0x04, 0x17
        /*006a*/ 	.short	(.L_25 - .L_24)
.L_24:
        /*006c*/ 	.word	0x00000000
        /*0070*/ 	.short	0x0000
        /*0072*/ 	.short	0x0000
        /*0074*/ 	.byte	0x00, 0xf4, 0x21, 0x00


	//----- nvinfo : EIATTR_SPARSE_MMA_MASK
	.align		4
.L_25:
        /*0078*/ 	.byte	0x03, 0x50
        /*007a*/ 	.short	0x0000


	//----- nvinfo : EIATTR_MAXREG_COUNT
	.align		4
        /*007c*/ 	.byte	0x03, 0x1b
        /*007e*/ 	.short	0x00ff


	//----- nvinfo : EIATTR_EXIT_INSTR_OFFSETS
	.align		4
        /*0080*/ 	.byte	0x04, 0x1c
        /*0082*/ 	.short	(.L_27 - .L_26)


	//   ....[0]....
.L_26:
        /*0084*/ 	.word	0x000003d0


	//----- nvinfo : EIATTR_REQNTID
	.align		4
.L_27:
        /*0088*/ 	.byte	0x04, 0x10
        /*008a*/ 	.short	(.L_29 - .L_28)
.L_28:
        /*008c*/ 	.word	0x00000100
        /*0090*/ 	.word	0x00000001
        /*0094*/ 	.word	0x00000001


	//----- nvinfo : EIATTR_CBANK_PARAM_SIZE
	.align		4
.L_29:
        /*0098*/ 	.byte	0x03, 0x19
        /*009a*/ 	.short	0x0034


	//----- nvinfo : EIATTR_PARAM_CBANK
	.align		4
        /*009c*/ 	.byte	0x04, 0x0a
        /*009e*/ 	.short	(.L_31 - .L_30)
	.align		4
.L_30:
        /*00a0*/ 	.word	index@(.nv.constant0.triton_poi_fused__native_batch_norm_legit_no_training_relu_5)
        /*00a4*/ 	.short	0x0210
        /*00a6*/ 	.short	0x0034


	//----- nvinfo : EIATTR_SW_WAR
	.align		4
.L_31:
        /*00a8*/ 	.byte	0x04, 0x36
        /*00aa*/ 	.short	(.L_33 - .L_32)
.L_32:
        /*00ac*/ 	.word	0x00000008
.L_33:


//--------------------- .nv.callgraph             --------------------------
	.section	.nv.callgraph,"",@"SHT_CUDA_CALLGRAPH"
	.align	4
	.sectionentsize	8
	.align		4
        /*0000*/ 	.word	0x00000000
	.align		4
        /*0004*/ 	.word	0xffffffff
	.align		4
        /*0008*/ 	.word	0x00000000
	.align		4
        /*000c*/ 	.word	0xfffffffe
	.align		4
        /*0010*/ 	.word	0x00000000
	.align		4
        /*0014*/ 	.word	0xfffffffd
	.align		4
        /*0018*/ 	.word	0x00000000
	.align		4
        /*001c*/ 	.word	0xfffffffc


//--------------------- .nv.constant4             --------------------------
	.section	.nv.constant4,"a",@progbits
	.align	8
	.align		8
.nv.constant4:
        /*0000*/ 	.dword	_$_str
	.align		8
        /*0008*/ 	.dword	_$_str_$_2


//--------------------- .text.triton_poi_fused__native_batch_norm_legit_no_training_relu_5 --------------------------
	.section	.text.triton_poi_fused__native_batch_norm_legit_no_training_relu_5,"ax",@progbits
	.align	128
        .global         triton_poi_fused__native_batch_norm_legit_no_training_relu_5
        .type           triton_poi_fused__native_batch_norm_legit_no_training_relu_5,@function
        .size           triton_poi_fused__native_batch_norm_legit_no_training_relu_5,(.L_x_1 - triton_poi_fused__native_batch_norm_legit_no_training_relu_5)
        .other          triton_poi_fused__native_batch_norm_legit_no_training_relu_5,@"STO_CUDA_ENTRY STV_DEFAULT"
triton_poi_fused__native_batch_norm_legit_no_training_relu_5:
.text.triton_poi_fused__native_batch_norm_legit_no_training_relu_5:
[----:B------:R-:W-:Y:S01]  /*0000*/  LDC R1, c[0x0][0x28] ;  /* 0x00000a00ff017b82 */ /* 0x000fe20000000800 */
[----:B------:R-:W1:Y:S07]  /*0010*/  S2R R0, SR_TID.X ;  /* 0x0000000000007919 */ /* 0x000e6e0000002100 */
[----:B------:R-:W2:Y:S01]  /*0020*/  LDC.64 R2, c[0x0][0x220] ;  /* 0x00008800ff027b82 */ /* 0x000ea20000000a00 */
[----:B------:R-:W-:Y:S01]  /*0030*/  ULDC.64 UR4, c[0x0][0x208] ;  /* 0x0000820000047ab9 */ /* 0x000fe20000000a00 */
[----:B------:R-:W3:Y:S06]  /*0040*/  S2R R7, SR_CTAID.X ;  /* 0x0000000000077919 */ /* 0x000eec0000002500 */
[----:B------:R-:W4:Y:S08]  /*0050*/  LDC.64 R8, c[0x0][0x228] ;  /* 0x00008a00ff087b82 */ /* 0x000f300000000a00 */
[----:B------:R-:W5:Y:S01]  /*0060*/  LDC.64 R10, c[0x0][0x230] ;  /* 0x00008c00ff0a7b82 */ /* 0x000f620000000a00 */
[----:B-1----:R-:W-:-:S02]  /*0070*/  SHF.L.U32 R0, R0, 0x1, RZ ;  /* 0x0000000100007819 */ /* 0x002fc400000006ff */
[----:B---3--:R-:W-:Y:S02]  /*0080*/  SHF.R.S32.HI R5, RZ, 0x16, R7 ;  /* 0x00000016ff057819 */ /* 0x008fe40000011407 */
[----:B------:R-:W-:Y:S02]  /*0090*/  LOP3.LUT R0, R0, 0x1fe, RZ, 0xc0, !PT ;  /* 0x000001fe00007812 */ /* 0x000fe400078ec0ff */
[----:B------:R-:W-:Y:S02]  /*00a0*/  SGXT R5, R5, 0x1 ;  /* 0x000000010505781a */ /* 0x000fe40000000200 */
[----:B------:R-:W-:Y:S02]  /*00b0*/  LEA R0, R7, R0, 0x9 ;  /* 0x0000000007007211 */ /* 0x000fe400078e48ff */
[----:B------:R-:W1:Y:S02]  /*00c0*/  LDC.64 R6, c[0x0][0x218] ;  /* 0x00008600ff067b82 */ /* 0x000e640000000a00 */
[----:B------:R-:W-:-:S04]  /*00d0*/  LEA.HI R5, R5, R0, RZ, 0x4 ;  /* 0x0000000005057211 */ /* 0x000fc800078f20ff */
[----:B------:R-:W-:-:S04]  /*00e0*/  LOP3.LUT R5, R5, 0xfffffff0, RZ, 0xc0, !PT ;  /* 0xfffffff005057812 */ /* 0x000fc800078ec0ff */
[----:B------:R-:W-:Y:S02]  /*00f0*/  IADD3 R13, R0, -R5, RZ ;  /* 0x80000005000d7210 */ /* 0x000fe40007ffe0ff */
[----:B------:R-:W3:Y:S03]  /*0100*/  LDC.64 R4, c[0x0][0x210] ;  /* 0x00008400ff047b82 */ /* 0x000ee60000000a00 */
[----:B--2---:R-:W-:-:S06]  /*0110*/  IMAD.WIDE R2, R13, 0x4, R2 ;  /* 0x000000040d027825 */ /* 0x004fcc00078e0202 */
[----:B------:R-:W2:Y:S01]  /*0120*/  LDG.E.EL.64 R2, desc[UR4][R2.64] ;  /* 0x0000000402027981 */ /* 0x000ea2000c2e1b00 */
[----:B-1----:R-:W-:-:S04]  /*0130*/  IMAD.WIDE R6, R13, 0x4, R6 ;  /* 0x000000040d067825 */ /* 0x002fc800078e0206 */
[C---:B----4-:R-:W-:Y:S02]  /*0140*/  IMAD.WIDE R8, R13.reuse, 0x4, R8 ;  /* 0x000000040d087825 */ /* 0x050fe400078e0208 */
[----:B------:R-:W4:Y:S02]  /*0150*/  LDG.E.EL.64 R6, desc[UR4][R6.64] ;  /* 0x0000000406067981 */ /* 0x000f24000c2e1b00 */
[----:B-----5:R-:W-:Y:S02]  /*0160*/  IMAD.WIDE R10, R13, 0x4, R10 ;  /* 0x000000040d0a7825 */ /* 0x020fe400078e020a */
[----:B------:R-:W5:Y:S02]  /*0170*/  LDG.E.EL.64 R8, desc[UR4][R8.64] ;  /* 0x0000000408087981 */ /* 0x000f64000c2e1b00 */
[----:B---3--:R-:W-:Y:S02]  /*0180*/  IMAD.WIDE R4, R0, 0x4, R4 ;  /* 0x0000000400047825 */ /* 0x008fe400078e0204 */
[----:B------:R-:W5:Y:S04]  /*0190*/  LDG.E.EL.64 R10, desc[UR4][R10.64] ;  /* 0x000000040a0a7981 */ /* 0x000f68000c2e1b00 */
[----:B------:R-:W4:Y:S01]  /*01a0*/  LDG.E.64 R4, desc[UR4][R4.64] ;  /* 0x0000000404047981 */ /* 0x000f22000c1e1b00 */
[----:B------:R-:W-:Y:S01]  /*01b0*/  HFMA2.MMA R14, -RZ, RZ, 1.625, 0 ;  /* 0x3e800000ff0e7435 */ /* 0x000fe200000001ff */
[----:B--2---:R-:W-:Y:S01]  /*01c0*/  FADD R2, R2, 9.9999997473787516356e-06 ;  /* 0x3727c5ac02027421 */ /* 0x004fe20000000000 */
[----:B------:R-:W-:-:S03]  /*01d0*/  FADD R3, R3, 9.9999997473787516356e-06 ;  /* 0x3727c5ac03037421 */ /* 0x000fc60000000000 */
[----:B------:R-:W1:Y:S08]  /*01e0*/  MUFU.SQRT R12, R2 ;  /* 0x00000002000c7308 */ /* 0x000e700000002000 */
[----:B------:R2:W3:Y:S01]  /*01f0*/  MUFU.SQRT R13, R3 ;  /* 0x00000003000d7308 */ /* 0x0004e20000002000 */
[C---:B-1----:R-:W-:Y:S02]  /*0200*/  FSETP.GT.AND P0, PT, R12.reuse, 8.50705917302346158658e+37, PT ;  /* 0x7e8000000c00780b */ /* 0x042fe40003f04000 */
[----:B------:R-:W-:Y:S01]  /*0210*/  FSETP.GEU.AND P2, PT, R12, 1.175494350822287508e-38, PT ;  /* 0x008000000c00780b */ /* 0x000fe20003f4e000 */
[----:B--2---:R-:W1:Y:S01]  /*0220*/  LDC.64 R2, c[0x0][0x238] ;  /* 0x00008e00ff027b82 */ /* 0x004e620000000a00 */
[----:B---3--:R-:W-:-:S02]  /*0230*/  FSETP.GT.AND P1, PT, R13, 8.50705917302346158658e+37, PT ;  /* 0x7e8000000d00780b */ /* 0x008fc40003f24000 */
[----:B------:R-:W-:-:S07]  /*0240*/  FSETP.GEU.AND P3, PT, R13, 1.175494350822287508e-38, PT ;  /* 0x008000000d00780b */ /* 0x000fce0003f6e000 */
[----:B------:R-:W-:-:S04]  /*0250*/  @P0 FMUL R12, R12, 0.25 ;  /* 0x3e8000000c0c0820 */ /* 0x000fc80000400000 */
[----:B------:R-:W-:Y:S01]  /*0260*/  @!P2 FMUL R12, R12, 16777216 ;  /* 0x4b8000000c0ca820 */ /* 0x000fe20000400000 */
[----:B------:R-:W-:-:S04]  /*0270*/  @P1 FMUL R13, R13, 0.25 ;  /* 0x3e8000000d0d1820 */ /* 0x000fc80000400000 */
[----:B------:R-:W-:Y:S01]  /*0280*/  @!P3 FMUL R13, R13, 16777216 ;  /* 0x4b8000000d0db820 */ /* 0x000fe20000400000 */
[----:B------:R-:W2:Y:S01]  /*0290*/  MUFU.RCP R12, R12 ;  /* 0x0000000c000c7308 */ /* 0x000ea20000001000 */
[----:B------:R-:W-:-:S07]  /*02a0*/  FSEL R15, R14, 1, P0 ;  /* 0x3f8000000e0f7808 */ /* 0x000fce0000000000 */
[----:B------:R-:W3:Y:S01]  /*02b0*/  MUFU.RCP R13, R13 ;  /* 0x0000000d000d7308 */ /* 0x000ee20000001000 */
[----:B------:R-:W-:Y:S01]  /*02c0*/  FSEL R14, R14, 1, P1 ;  /* 0x3f8000000e0e7808 */ /* 0x000fe20000800000 */
[----:B------:R-:W-:-:S04]  /*02d0*/  @!P2 FMUL R15, R15, 16777216 ;  /* 0x4b8000000f0fa820 */ /* 0x000fc80000400000 */
[----:B------:R-:W-:Y:S01]  /*02e0*/  @!P3 FMUL R14, R14, 16777216 ;  /* 0x4b8000000e0eb820 */ /* 0x000fe20000400000 */
[----:B----4-:R-:W-:Y:S01]  /*02f0*/  FADD R5, R5, -R7 ;  /* 0x8000000705057221 */ /* 0x010fe20000000000 */
[----:B------:R-:W-:Y:S01]  /*0300*/  FADD R4, R4, -R6 ;  /* 0x8000000604047221 */ /* 0x000fe20000000000 */
[----:B--2---:R-:W-:Y:S01]  /*0310*/  FMUL R15, R12, R15 ;  /* 0x0000000f0c0f7220 */ /* 0x004fe20000400000 */
[----:B---3--:R-:W-:-:S03]  /*0320*/  FMUL R14, R13, R14 ;  /* 0x0000000e0d0e7220 */ /* 0x008fc60000400000 */
[----:B------:R-:W-:Y:S01]  /*0330*/  FMUL R15, R4, R15 ;  /* 0x0000000f040f7220 */ /* 0x000fe20000400000 */
[----:B------:R-:W-:-:S03]  /*0340*/  FMUL R14, R5, R14 ;  /* 0x0000000e050e7220 */ /* 0x000fc60000400000 */
[----:B-----5:R-:W-:Y:S01]  /*0350*/  FFMA R8, R8, R15, R10 ;  /* 0x0000000f08087223 */ /* 0x020fe2000000000a */
[----:B------:R-:W-:-:S04]  /*0360*/  FFMA R9, R9, R14, R11 ;  /* 0x0000000e09097223 */ /* 0x000fc8000000000b */
[----:B------:R-:W-:Y:S02]  /*0370*/  FSETP.GEU.AND P0, PT, R8, RZ, PT ;  /* 0x000000ff0800720b */ /* 0x000fe40003f0e000 */
[C---:B------:R-:W-:Y:S01]  /*0380*/  FSETP.GEU.AND P1, PT, R9.reuse, RZ, PT ;  /* 0x000000ff0900720b */ /* 0x040fe20003f2e000 */
[----:B-1----:R-:W-:Y:S01]  /*0390*/  IMAD.WIDE R2, R0, 0x4, R2 ;  /* 0x0000000400027825 */ /* 0x002fe200078e0202 */
[----:B------:R-:W-:Y:S02]  /*03a0*/  FSEL R8, R8, RZ, P0 ;  /* 0x000000ff08087208 */ /* 0x000fe40000000000 */
[----:B------:R-:W-:-:S05]  /*03b0*/  FSEL R9, R9, RZ, P1 ;  /* 0x000000ff09097208 */ /* 0x000fca0000800000 */
[----:B------:R-:W-:Y:S01]  /*03c0*/  STG.E.64 desc[UR4][R2.64], R8 ;  /* 0x0000000802007986 */ /* 0x000fe2000c101b04 */
[----:B------:R-:W-:Y:S05]  /*03d0*/  EXIT ;  /* 0x000000000000794d */ /* 0x000fea0003800000 */
.L_x_0:
[----:B------:R-:W-:-:S00]  /*03e0*/  BRA `(.L_x_0) ;  /* 0xfffffffc00fc7947 */ /* 0x000fc0000383ffff */
[----:B------:R-:W-:-:S00]  /*03f0*/  NOP ;  /* 0x0000000000007918 */ /* 0x000fc00000000000 */
        /* <DEDUP_REMOVED lines=8> */
.L_x_1:


//--------------------- .nv.global.init           --------------------------
	.section	.nv.global.init,"aw",@progbits
.nv.global.init:
	.type		_$_str,@object
	.size		_$_str,(_$_str_$_2 - _$_str)
_$_str:
        /*0000*/ 	.byte	0x5f, 0x5f, 0x43, 0x55, 0x44, 0x41, 0x5f, 0x46, 0x54, 0x5a, 0x00
	.type		_$_str_$_2,@object
	.size		_$_str_$_2,(.L_1 - _$_str_$_2)
_$_str_$_2:
        /*000b*/ 	.byte	0x5f, 0x5f, 0x43, 0x55, 0x44, 0x41, 0x5f, 0x50, 0x52, 0x45, 0x43, 0x5f, 0x53, 0x51, 0x52, 0x54
        /*001b*/ 	.byte	0x00
.L_1:


//--------------------- .nv.constant0.triton_poi_fused__native_batch_norm_legit_no_training_relu_5 --------------------------
	.section	.nv.constant0.triton_poi_fused__native_batch_norm_legit_no_training_relu_5,"a",@progbits
	.sectionflags	@""
	.align	4
.nv.constant0.triton_poi_fused__native_batch_norm_legit_no_training_relu_5:
	.zero		580
